	.headerflags	@"EF_CUDA_TEXMODE_UNIFIED EF_CUDA_64BIT_ADDRESS EF_CUDA_ACCELERATORS EF_CUDA_SM90 EF_CUDA_VIRTUAL_SM(EF_CUDA_SM90)"
	.elftype	@"ET_EXEC"


//--------------------- .nv.info                  --------------------------
	.section	.nv.info,"",@"SHT_CUDA_INFO"
	.align	4


	//----- nvinfo : EIATTR_REGCOUNT
	.align		4
        /*0000*/ 	.byte	0x04, 0x2f
        /*0002*/ 	.short	(.L_1 - .L_0)
	.align		4
.L_0:
        /*0004*/ 	.word	index@(triton_poi_fused_add_mul_sub_1)
        /*0008*/ 	.word	0x00000008


	//----- nvinfo : EIATTR_MIN_STACK_SIZE
	.align		4
.L_1:
        /*000c*/ 	.byte	0x04, 0x12
        /*000e*/ 	.short	(.L_3 - .L_2)
	.align		4
.L_2:
        /*0010*/ 	.word	index@(triton_poi_fused_add_mul_sub_1)
        /*0014*/ 	.word	0x00000000


	//----- nvinfo : EIATTR_FRAME_SIZE
	.align		4
.L_3:
        /*0018*/ 	.byte	0x04, 0x11
        /*001a*/ 	.short	(.L_5 - .L_4)
	.align		4
.L_4:
        /*001c*/ 	.word	index@(triton_poi_fused_add_mul_sub_1)
        /*0020*/ 	.word	0x00000000


	//----- nvinfo : EIATTR_MIN_STACK_SIZE
	.align		4
.L_5:
        /*0024*/ 	.byte	0x04, 0x12
        /*0026*/ 	.short	(.L_7 - .L_6)
	.align		4
.L_6:
        /*0028*/ 	.word	index@(triton_poi_fused_add_mul_sub_1)
        /*002c*/ 	.word	0x00000000
.L_7:


//--------------------- .nv.info.triton_poi_fused_add_mul_sub_1 --------------------------
	.section	.nv.info.triton_poi_fused_add_mul_sub_1,"",@"SHT_CUDA_INFO"
	.sectionflags	@""
	.align	4


	//----- nvinfo : EIATTR_CUDA_API_VERSION
	.align		4
        /*0000*/ 	.byte	0x04, 0x37
        /*0002*/ 	.short	(.L_9 - .L_8)
.L_8:
        /*0004*/ 	.word	0x0000007c


	//----- nvinfo : EIATTR_KPARAM_INFO
	.align		4
.L_9:
        /*0008*/ 	.byte	0x04, 0x17
        /*000a*/ 	.short	(.L_11 - .L_10)
.L_10:
        /*000c*/ 	.word	0x00000000
        /*0010*/ 	.short	0x0001
        /*0012*/ 	.short	0x0008
        /*0014*/ 	.byte	0x00, 0xf0, 0x11, 0x00


	//----- nvinfo : EIATTR_KPARAM_INFO
	.align		4
.L_11:
        /*0018*/ 	.byte	0x04, 0x17
        /*001a*/ 	.short	(.L_13 - .L_12)
.L_12:
        /*001c*/ 	.word	0x00000000
        /*0020*/ 	.short	0x0000
        /*0022*/ 	.short	0x0000
        /*0024*/ 	.byte	0x00, 0xf4, 0x21, 0x00


	//----- nvinfo : EIATTR_SPARSE_MMA_MASK
	.align		4
.L_13:
        /*0028*/ 	.byte	0x03, 0x50
        /*002a*/ 	.short	0x0000


	//----- nvinfo : EIATTR_MAXREG_COUNT
	.align		4
        /*002c*/ 	.byte	0x03, 0x1b
        /*002e*/ 	.short	0x00ff


	//----- nvinfo : EIATTR_EXIT_INSTR_OFFSETS
	.align		4
        /*0030*/ 	.byte	0x04, 0x1c
        /*0032*/ 	.short	(.L_15 - .L_14)


	//   ....[0]....
.L_14:
        /*0034*/ 	.word	0x00000120


	//   ....[1]....
        /*0038*/ 	.word	0x00000160


	//----- nvinfo : EIATTR_REQNTID
	.align		4
.L_15:
        /*003c*/ 	.byte	0x04, 0x10
        /*003e*/ 	.short	(.L_17 - .L_16)
.L_16:
        /*0040*/ 	.word	0x00000020
        /*0044*/ 	.word	0x00000001
        /*0048*/ 	.word	0x00000001


	//----- nvinfo : EIATTR_CRS_STACK_SIZE
	.align		4
.L_17:
        /*004c*/ 	.byte	0x04, 0x1e
        /*004e*/ 	.short	(.L_19 - .L_18)
.L_18:
        /*0050*/ 	.word	0x00000000


	//----- nvinfo : EIATTR_CBANK_PARAM_SIZE
	.align		4
.L_19:
        /*0054*/ 	.byte	0x03, 0x19
        /*0056*/ 	.short	0x000c


	//----- nvinfo : EIATTR_PARAM_CBANK
	.align		4
        /*0058*/ 	.byte	0x04, 0x0a
        /*005a*/ 	.short	(.L_21 - .L_20)
	.align		4
.L_20:
        /*005c*/ 	.word	index@(.nv.constant0.triton_poi_fused_add_mul_sub_1)
        /*0060*/ 	.short	0x0210
        /*0062*/ 	.short	0x000c


	//----- nvinfo : EIATTR_SW_WAR
	.align		4
.L_21:
        /*0064*/ 	.byte	0x04, 0x36
        /*0066*/ 	.short	(.L_23 - .L_22)
.L_22:
        /*0068*/ 	.word	0x00000008
.L_23:


//--------------------- .nv.callgraph             --------------------------
	.section	.nv.callgraph,"",@"SHT_CUDA_CALLGRAPH"
	.align	4
	.sectionentsize	8
	.align		4
        /*0000*/ 	.word	0x00000000
	.align		4
        /*0004*/ 	.word	0xffffffff
	.align		4
        /*0008*/ 	.word	0x00000000
	.align		4
        /*000c*/ 	.word	0xfffffffe
	.align		4
        /*0010*/ 	.word	0x00000000
	.align		4
        /*0014*/ 	.word	0xfffffffd
	.align		4
        /*0018*/ 	.word	0x00000000
	.align		4
        /*001c*/ 	.word	0xfffffffc


//--------------------- .text.triton_poi_fused_add_mul_sub_1 --------------------------
	.section	.text.triton_poi_fused_add_mul_sub_1,"ax",@progbits
	.align	128
        .global         triton_poi_fused_add_mul_sub_1
        .type           triton_poi_fused_add_mul_sub_1,@function
        .size           triton_poi_fused_add_mul_sub_1,(.L_x_3 - triton_poi_fused_add_mul_sub_1)
        .other          triton_poi_fused_add_mul_sub_1,@"STO_CUDA_ENTRY STV_DEFAULT"
triton_poi_fused_add_mul_sub_1:
.text.triton_poi_fused_add_mul_sub_1:
[----:B------:R-:W0:Y:S02]  /*0000*/  LDC R1, c[0x0][0x28] ;  /* 0x00000a00ff017b82 */ /* 0x000e240000000800 */
[----:B------:R-:W1:Y:S01]  /*0010*/  S2R R0, SR_TID.X ;  /* 0x0000000000007919 */ /* 0x000e620000002100 */
[----:B------:R-:W2:Y:S01]  /*0020*/  LDC.64 R2, c[0x0][0x210] ;  /* 0x00008400ff027b82 */ /* 0x000ea20000000a00 */
[----:B------:R-:W-:Y:S01]  /*0030*/  ULDC.64 UR4, c[0x0][0x208] ;  /* 0x0000820000047ab9 */ /* 0x000fe20000000a00 */
[----:B------:R-:W-:Y:S01]  /*0040*/  BSSY B0, `(.L_x_0) ;  /* 0x000000b000007945 */ /* 0x000fe20003800000 */
[----:B------:R-:W3:Y:S01]  /*0050*/  S2R R5, SR_CTAID.X ;  /* 0x0000000000057919 */ /* 0x000ee20000002500 */
[----:B-1----:R-:W-:-:S04]  /*0060*/  SHF.L.U32 R0, R0, 0x1, RZ ;  /* 0x0000000100007819 */ /* 0x002fc800000006ff */
[----:B------:R-:W-:-:S04]  /*0070*/  LOP3.LUT R0, R0, 0x3e, RZ, 0xc0, !PT ;  /* 0x0000003e00007812 */ /* 0x000fc800078ec0ff */
[----:B---3--:R-:W-:Y:S01]  /*0080*/  LEA R5, R5, R0, 0x6 ;  /* 0x0000000005057211 */ /* 0x008fe200078e30ff */
[----:B------:R-:W-:-:S03]  /*0090*/  HFMA2.MMA R0, -RZ, RZ, 1.75, 0 ;  /* 0x3f000000ff007435 */ /* 0x000fc600000001ff */
[C---:B------:R-:W-:Y:S01]  /*00a0*/  ISETP.GE.AND P0, PT, R5.reuse, 0x40, PT ;  /* 0x000000400500780c */ /* 0x040fe20003f06270 */
[----:B--2---:R-:W-:Y:S01]  /*00b0*/  IMAD.WIDE R2, R5, 0x4, R2 ;  /* 0x0000000405027825 */ /* 0x004fe200078e0202 */
[----:B------:R-:W-:-:S11]  /*00c0*/  CS2R R4, SRZ ;  /* 0x0000000000047805 */ /* 0x000fd6000001ff00 */
[----:B------:R-:W-:Y:S05]  /*00d0*/  @P0 BRA `(.L_x_1) ;  /* 0x0000000000040947 */ /* 0x000fea0003800000 */
[----:B------:R1:W5:Y:S02]  /*00e0*/  LDG.E.64 R4, desc[UR4][R2.64] ;  /* 0x0000000402047981 */ /* 0x000364000c1e1b00 */
.L_x_1:
[----:B------:R-:W-:Y:S05]  /*00f0*/  BSYNC B0 ;  /* 0x0000000000007941 */ /* 0x000fea0003800000 */
.L_x_0:
[-C--:B-----5:R-:W-:Y:S01]  /*0100*/  FFMA R4, R4, -R0.reuse, -0.69314718246459960938 ;  /* 0xbf31721804047423 */ /* 0x0a0fe20000000800 */
[----:B------:R-:W-:Y:S01]  /*0110*/  FFMA R5, R5, -R0, -0.69314718246459960938 ;  /* 0xbf31721805057423 */ /* 0x000fe20000000800 */
[----:B------:R-:W-:Y:S06]  /*0120*/  @P0 EXIT ;  /* 0x000000000000094d */ /* 0x000fec0003800000 */
[----:B------:R-:W-:Y:S01]  /*0130*/  FADD R4, R4, 9.9999999747524270788e-07 ;  /* 0x358637bd04047421 */ /* 0x000fe20000000000 */
[----:B------:R-:W-:-:S05]  /*0140*/  FADD R5, R5, 9.9999999747524270788e-07 ;  /* 0x358637bd05057421 */ /* 0x000fca0000000000 */
[----:B------:R-:W-:Y:S01]  /*0150*/  STG.E.64 desc[UR4][R2.64], R4 ;  /* 0x0000000402007986 */ /* 0x000fe2000c101b04 */
[----:B------:R-:W-:Y:S05]  /*0160*/  EXIT ;  /* 0x000000000000794d */ /* 0x000fea0003800000 */
.L_x_2:
[----:B------:R-:W-:-:S00]  /*0170*/  BRA `(.L_x_2) ;  /* 0xfffffffc00fc7947 */ /* 0x000fc0000383ffff */
[----:B------:R-:W-:-:S00]  /*0180*/  NOP ;  /* 0x0000000000007918 */ /* 0x000fc00000000000 */
[----:B------:R-:W-:-:S00]  /*0190*/  NOP ;  /* 0x0000000000007918 */ /* 0x000fc00000000000 */
[----:B------:R-:W-:-:S00]  /*01a0*/  NOP ;  /* 0x0000000000007918 */ /* 0x000fc00000000000 */
[----:B------:R-:W-:-:S00]  /*01b0*/  NOP ;  /* 0x0000000000007918 */ /* 0x000fc00000000000 */
[----:B------:R-:W-:-:S00]  /*01c0*/  NOP ;  /* 0x0000000000007918 */ /* 0x000fc00000000000 */
[----:B------:R-:W-:-:S00]  /*01d0*/  NOP ;  /* 0x0000000000007918 */ /* 0x000fc00000000000 */
[----:B------:R-:W-:-:S00]  /*01e0*/  NOP ;  /* 0x0000000000007918 */ /* 0x000fc00000000000 */
[----:B------:R-:W-:-:S00]  /*01f0*/  NOP ;  /* 0x0000000000007918 */ /* 0x000fc00000000000 */
.L_x_3:


//--------------------- .nv.constant0.triton_poi_fused_add_mul_sub_1 --------------------------
	.section	.nv.constant0.triton_poi_fused_add_mul_sub_1,"a",@progbits
	.sectionflags	@""
	.align	4
.nv.constant0.triton_poi_fused_add_mul_sub_1:
	.zero		540
